//
// Generated by NVIDIA NVVM Compiler
//
// Compiler Build ID: CL-36424714
// Cuda compilation tools, release 13.0, V13.0.88
// Based on NVVM 20.0.0
//

.version 9.0
.target sm_100
.address_size 64

	// .globl	_Z10member_accv
.const .align 1 .b8 t1[1];
.const .align 4 .b8 const_angle[1440];
.const .align 4 .b8 const_float[2048];
.const .align 16 .b8 vec_d[16];
.const .align 8 .u64 const_ptr;
.const .align 4 .b8 const_init[20] = {1, 0, 0, 0, 2, 0, 0, 0, 3, 0, 0, 0, 7, 0, 0, 0, 8};
.const .align 4 .b8 const_init_2d[100] = {1, 0, 0, 0, 2, 0, 0, 0, 3, 0, 0, 0, 7, 0, 0, 0, 8, 0, 0, 0, 2, 0, 0, 0, 4, 0, 0, 0, 5, 0, 0, 0, 8, 0, 0, 0, 2, 0, 0, 0, 4, 0, 0, 0, 7, 0, 0, 0, 8, 0, 0, 0, 0, 0, 0, 0, 0, 0, 0, 0, 1, 0, 0, 0, 3, 0, 0, 0, 0, 0, 0, 0, 0, 0, 0, 0, 0, 0, 0, 0, 4, 0, 0, 0, 0, 0, 0, 0, 56};
.const .align 4 .f32 const_one;
.const .align 4 .b8 aaa[40];

.visible .entry _Z10member_accv()
{


	ret;

}
	// .globl	_Z13simple_kernelPf
.visible .entry _Z13simple_kernelPf(
	.param .u64 .ptr .align 1 _Z13simple_kernelPf_param_0
)
{
	.reg .pred 	%p<2>;
	.reg .b32 	%r<5>;
	.reg .b32 	%f<5>;
	.reg .b64 	%rd<15>;

	ld.param.u64 	%rd1, [_Z13simple_kernelPf_param_0];
	mov.u32 	%r2, %ctaid.x;
	mov.u32 	%r3, %ntid.x;
	mov.u32 	%r4, %tid.x;
	mad.lo.s32 	%r1, %r2, %r3, %r4;
	ld.const.u64 	%rd2, [const_ptr];
	cvta.to.global.u64 	%rd3, %rd2;
	mul.wide.s32 	%rd4, %r1, 4;
	add.s64 	%rd5, %rd3, %rd4;
	st.global.u32 	[%rd5], %r1;
	setp.lt.s32 	%p1, %r1, 360;
	@%p1 bra 	$L__BB1_2;
	mov.u64 	%rd7, const_angle;
	add.s64 	%rd8, %rd7, %rd4;
	ld.const.f32 	%f4, [%rd8];
	bra.uni 	$L__BB1_3;
$L__BB1_2:
	mov.u64 	%rd10, const_angle;
	add.s64 	%rd11, %rd10, %rd4;
	ld.const.f32 	%f4, [%rd11];
$L__BB1_3:
	cvta.to.global.u64 	%rd12, %rd1;
	add.s64 	%rd14, %rd12, %rd4;
	st.global.f32 	[%rd14], %f4;
	ret;

}
	// .globl	_Z17simple_kernel_onePf
.visible .entry _Z17simple_kernel_onePf(
	.param .u64 .ptr .align 1 _Z17simple_kernel_onePf_param_0
)
{
	.reg .pred 	%p<2>;
	.reg .b32 	%r<5>;
	.reg .b32 	%f<4>;
	.reg .b64 	%rd<9>;

	ld.param.u64 	%rd1, [_Z17simple_kernel_onePf_param_0];
	mov.u32 	%r2, %ctaid.x;
	mov.u32 	%r3, %ntid.x;
	mov.u32 	%r4, %tid.x;
	mad.lo.s32 	%r1, %r2, %r3, %r4;
	setp.gt.s32 	%p1, %r1, 32;
	@%p1 bra 	$L__BB2_2;
	cvta.to.global.u64 	%rd2, %rd1;
	ld.const.f32 	%f1, [const_one];
	mul.wide.s32 	%rd3, %r1, 128;
	mov.u64 	%rd4, const_float;
	add.s64 	%rd5, %rd4, %rd3;
	mul.wide.s32 	%rd6, %r1, 4;
	add.s64 	%rd7, %rd5, %rd6;
	ld.const.f32 	%f2, [%rd7];
	add.f32 	%f3, %f1, %f2;
	add.s64 	%rd8, %rd2, %rd6;
	st.global.f32 	[%rd8], %f3;
$L__BB2_2:
	ret;

}
	// .globl	_Z7kernel1v
.visible .entry _Z7kernel1v()
{


	ret;

}


// ===== COMPILED SASS (sm_100) =====

	.target	sm_100

	.elftype	@"ET_EXEC"


//--------------------- .note.nv.tkinfo           --------------------------
	.section	.note.nv.tkinfo,"",@"SHT_NOTE"
	.sectionflags	@"SHF_NOTE_NV_TKINFO"
	.tkinfo
        /*0018*/ 	.word	0x00000002
        /*0030*/ 	.string	""
        /*0030*/ 	.string	"ptxas"
        /*0030*/ 	.string	"Cuda compilation tools, release 13.0, V13.0.88"
        /*0030*/ 	.string	"Build cuda_13.0.r13.0/compiler.36424714_0"
        /*0030*/ 	.string	"-arch sm_100 -m 64 "



//--------------------- .note.nv.cuinfo           --------------------------
	.section	.note.nv.cuinfo,"",@"SHT_NOTE"
	.sectionflags	@"SHF_NOTE_NV_CUINFO"
        /*0018*/ 	.short	0x0002
        /*001a*/ 	.short	0x0064
        /*001c*/ 	.short	0x0082
	.zero		2


//--------------------- .nv.info                  --------------------------
	.section	.nv.info,"",@"SHT_CUDA_INFO"
	.align	4


	//----- nvinfo : EIATTR_REGCOUNT
	.align		4
        /*0000*/ 	.byte	0x04, 0x2f
        /*0002*/ 	.short	(.L_10 - .L_9)
	.align		4
.L_9:
        /*0004*/ 	.word	index@(_Z10member_accv)
        /*0008*/ 	.word	0x00000004


	//----- nvinfo : EIATTR_FRAME_SIZE
	.align		4
.L_10:
        /*000c*/ 	.byte	0x04, 0x11
        /*000e*/ 	.short	(.L_12 - .L_11)
	.align		4
.L_11:
        /*0010*/ 	.word	index@(_Z10member_accv)
        /*0014*/ 	.word	0x00000000


	//----- nvinfo : EIATTR_REGCOUNT
	.align		4
.L_12:
        /*0018*/ 	.byte	0x04, 0x2f
        /*001a*/ 	.short	(.L_14 - .L_13)
	.align		4
.L_13:
        /*001c*/ 	.word	index@(_Z13simple_kernelPf)
        /*0020*/ 	.word	0x0000000c


	//----- nvinfo : EIATTR_FRAME_SIZE
	.align		4
.L_14:
        /*0024*/ 	.byte	0x04, 0x11
        /*0026*/ 	.short	(.L_16 - .L_15)
	.align		4
.L_15:
        /*0028*/ 	.word	index@(_Z13simple_kernelPf)
        /*002c*/ 	.word	0x00000000


	//----- nvinfo : EIATTR_REGCOUNT
	.align		4
.L_16:
        /*0030*/ 	.byte	0x04, 0x2f
        /*0032*/ 	.short	(.L_18 - .L_17)
	.align		4
.L_17:
        /*0034*/ 	.word	index@(_Z17simple_kernel_onePf)
        /*0038*/ 	.word	0x00000008


	//----- nvinfo : EIATTR_FRAME_SIZE
	.align		4
.L_18:
        /*003c*/ 	.byte	0x04, 0x11
        /*003e*/ 	.short	(.L_20 - .L_19)
	.align		4
.L_19:
        /*0040*/ 	.word	index@(_Z17simple_kernel_onePf)
        /*0044*/ 	.word	0x00000000


	//----- nvinfo : EIATTR_REGCOUNT
	.align		4
.L_20:
        /*0048*/ 	.byte	0x04, 0x2f
        /*004a*/ 	.short	(.L_22 - .L_21)
	.align		4
.L_21:
        /*004c*/ 	.word	index@(_Z7kernel1v)
        /*0050*/ 	.word	0x00000004


	//----- nvinfo : EIATTR_FRAME_SIZE
	.align		4
.L_22:
        /*0054*/ 	.byte	0x04, 0x11
        /*0056*/ 	.short	(.L_24 - .L_23)
	.align		4
.L_23:
        /*0058*/ 	.word	index@(_Z7kernel1v)
        /*005c*/ 	.word	0x00000000


	//----- nvinfo : EIATTR_MIN_STACK_SIZE
	.align		4
.L_24:
        /*0060*/ 	.byte	0x04, 0x12
        /*0062*/ 	.short	(.L_26 - .L_25)
	.align		4
.L_25:
        /*0064*/ 	.word	index@(_Z7kernel1v)
        /*0068*/ 	.word	0x00000000


	//----- nvinfo : EIATTR_MIN_STACK_SIZE
	.align		4
.L_26:
        /*006c*/ 	.byte	0x04, 0x12
        /*006e*/ 	.short	(.L_28 - .L_27)
	.align		4
.L_27:
        /*0070*/ 	.word	index@(_Z17simple_kernel_onePf)
        /*0074*/ 	.word	0x00000000


	//----- nvinfo : EIATTR_MIN_STACK_SIZE
	.align		4
.L_28:
        /*0078*/ 	.byte	0x04, 0x12
        /*007a*/ 	.short	(.L_30 - .L_29)
	.align		4
.L_29:
        /*007c*/ 	.word	index@(_Z13simple_kernelPf)
        /*0080*/ 	.word	0x00000000


	//----- nvinfo : EIATTR_MIN_STACK_SIZE
	.align		4
.L_30:
        /*0084*/ 	.byte	0x04, 0x12
        /*0086*/ 	.short	(.L_32 - .L_31)
	.align		4
.L_31:
        /*0088*/ 	.word	index@(_Z10member_accv)
        /*008c*/ 	.word	0x00000000
.L_32:


//--------------------- .nv.compat                --------------------------
	.section	.nv.compat,"",@"SHT_CUDA_COMPAT_INFO"
	.align	4
        /*0000*/ 	.byte	0x02, 0x09, 0x00, 0x00, 0x02, 0x02, 0x01, 0x00, 0x02, 0x05, 0x05, 0x00, 0x03, 0x07, 0x01, 0x01
        /*0010*/ 	.byte	0x02, 0x03, 0x00, 0x00, 0x02, 0x06, 0x01, 0x00, 0x04, 0x0b, 0x08, 0x00, 0x09, 0x00, 0x00, 0x00
        /*0020*/ 	.byte	0x00, 0x00, 0x00, 0x00


//--------------------- .nv.info._Z7kernel1v      --------------------------
	.section	.nv.info._Z7kernel1v,"",@"SHT_CUDA_INFO"
	.sectionflags	@""
	.align	4


	//----- nvinfo : EIATTR_CUDA_API_VERSION
	.align		4
        /*0000*/ 	.byte	0x04, 0x37
        /*0002*/ 	.short	(.L_34 - .L_33)
.L_33:
        /*0004*/ 	.word	0x00000082


	//----- nvinfo : EIATTR_SPARSE_MMA_MASK
	.align		4
.L_34:
        /*0008*/ 	.byte	0x03, 0x50
        /*000a*/ 	.short	0x0000


	//----- nvinfo : EIATTR_MAXREG_COUNT
	.align		4
        /*000c*/ 	.byte	0x03, 0x1b
        /*000e*/ 	.short	0x00ff


	//----- nvinfo : EIATTR_MERCURY_ISA_VERSION
	.align		4
        /*0010*/ 	.byte	0x03, 0x5f
        /*0012*/ 	.short	0x0101


	//----- nvinfo : EIATTR_VRC_CTA_INIT_COUNT
	.align		4
        /*0014*/ 	.byte	0x02, 0x4a
	.zero		1
	.zero		1


	//----- nvinfo : EIATTR_EXIT_INSTR_OFFSETS
	.align		4
        /*0018*/ 	.byte	0x04, 0x1c
        /*001a*/ 	.short	(.L_36 - .L_35)


	//   ....[0]....
.L_35:
        /*001c*/ 	.word	0x00000010


	//----- nvinfo : EIATTR_SW_WAR
	.align		4
.L_36:
        /*0020*/ 	.byte	0x04, 0x36
        /*0022*/ 	.short	(.L_38 - .L_37)
.L_37:
        /*0024*/ 	.word	0x00000008
.L_38:


//--------------------- .nv.info._Z17simple_kernel_onePf --------------------------
	.section	.nv.info._Z17simple_kernel_onePf,"",@"SHT_CUDA_INFO"
	.sectionflags	@""
	.align	4


	//----- nvinfo : EIATTR_CUDA_API_VERSION
	.align		4
        /*0000*/ 	.byte	0x04, 0x37
        /*0002*/ 	.short	(.L_40 - .L_39)
.L_39:
        /*0004*/ 	.word	0x00000082


	//----- nvinfo : EIATTR_KPARAM_INFO
	.align		4
.L_40:
        /*0008*/ 	.byte	0x04, 0x17
        /*000a*/ 	.short	(.L_42 - .L_41)
.L_41:
        /*000c*/ 	.word	0x00000000
        /*0010*/ 	.short	0x0000
        /*0012*/ 	.short	0x0000
        /*0014*/ 	.byte	0x00, 0xf5, 0x21, 0x00


	//----- nvinfo : EIATTR_SPARSE_MMA_MASK
	.align		4
.L_42:
        /*0018*/ 	.byte	0x03, 0x50
        /*001a*/ 	.short	0x0000


	//----- nvinfo : EIATTR_MAXREG_COUNT
	.align		4
        /*001c*/ 	.byte	0x03, 0x1b
        /*001e*/ 	.short	0x00ff


	//----- nvinfo : EIATTR_MERCURY_ISA_VERSION
	.align		4
        /*0020*/ 	.byte	0x03, 0x5f
        /*0022*/ 	.short	0x0101


	//----- nvinfo : EIATTR_VRC_CTA_INIT_COUNT
	.align		4
        /*0024*/ 	.byte	0x02, 0x4a
	.zero		1
	.zero		1


	//----- nvinfo : EIATTR_EXIT_INSTR_OFFSETS
	.align		4
        /*0028*/ 	.byte	0x04, 0x1c
        /*002a*/ 	.short	(.L_44 - .L_43)


	//   ....[0]....
.L_43:
        /*002c*/ 	.word	0x00000060


	//   ....[1]....
        /*0030*/ 	.word	0x00000110


	//----- nvinfo : EIATTR_CBANK_PARAM_SIZE
	.align		4
.L_44:
        /*0034*/ 	.byte	0x03, 0x19
        /*0036*/ 	.short	0x0008


	//----- nvinfo : EIATTR_PARAM_CBANK
	.align		4
        /*0038*/ 	.byte	0x04, 0x0a
        /*003a*/ 	.short	(.L_46 - .L_45)
	.align		4
.L_45:
        /*003c*/ 	.word	index@(.nv.constant0._Z17simple_kernel_onePf)
        /*0040*/ 	.short	0x0380
        /*0042*/ 	.short	0x0008


	//----- nvinfo : EIATTR_SW_WAR
	.align		4
.L_46:
        /*0044*/ 	.byte	0x04, 0x36
        /*0046*/ 	.short	(.L_48 - .L_47)
.L_47:
        /*0048*/ 	.word	0x00000008
.L_48:


//--------------------- .nv.info._Z13simple_kernelPf --------------------------
	.section	.nv.info._Z13simple_kernelPf,"",@"SHT_CUDA_INFO"
	.sectionflags	@""
	.align	4


	//----- nvinfo : EIATTR_CUDA_API_VERSION
	.align		4
        /*0000*/ 	.byte	0x04, 0x37
        /*0002*/ 	.short	(.L_50 - .L_49)
.L_49:
        /*0004*/ 	.word	0x00000082


	//----- nvinfo : EIATTR_KPARAM_INFO
	.align		4
.L_50:
        /*0008*/ 	.byte	0x04, 0x17
        /*000a*/ 	.short	(.L_52 - .L_51)
.L_51:
        /*000c*/ 	.word	0x00000000
        /*0010*/ 	.short	0x0000
        /*0012*/ 	.short	0x0000
        /*0014*/ 	.byte	0x00, 0xf5, 0x21, 0x00


	//----- nvinfo : EIATTR_SPARSE_MMA_MASK
	.align		4
.L_52:
        /*0018*/ 	.byte	0x03, 0x50
        /*001a*/ 	.short	0x0000


	//----- nvinfo : EIATTR_MAXREG_COUNT
	.align		4
        /*001c*/ 	.byte	0x03, 0x1b
        /*001e*/ 	.short	0x00ff


	//----- nvinfo : EIATTR_MERCURY_ISA_VERSION
	.align		4
        /*0020*/ 	.byte	0x03, 0x5f
        /*0022*/ 	.short	0x0101


	//----- nvinfo : EIATTR_VRC_CTA_INIT_COUNT
	.align		4
        /*0024*/ 	.byte	0x02, 0x4a
	.zero		1
	.zero		1


	//----- nvinfo : EIATTR_EXIT_INSTR_OFFSETS
	.align		4
        /*0028*/ 	.byte	0x04, 0x1c
        /*002a*/ 	.short	(.L_54 - .L_53)


	//   ....[0]....
.L_53:
        /*002c*/ 	.word	0x00000120


	//----- nvinfo : EIATTR_CBANK_PARAM_SIZE
	.align		4
.L_54:
        /*0030*/ 	.byte	0x03, 0x19
        /*0032*/ 	.short	0x0008


	//----- nvinfo : EIATTR_PARAM_CBANK
	.align		4
        /*0034*/ 	.byte	0x04, 0x0a
        /*0036*/ 	.short	(.L_56 - .L_55)
	.align		4
.L_55:
        /*0038*/ 	.word	index@(.nv.constant0._Z13simple_kernelPf)
        /*003c*/ 	.short	0x0380
        /*003e*/ 	.short	0x0008


	//----- nvinfo : EIATTR_SW_WAR
	.align		4
.L_56:
        /*0040*/ 	.byte	0x04, 0x36
        /*0042*/ 	.short	(.L_58 - .L_57)
.L_57:
        /*0044*/ 	.word	0x00000008
.L_58:


//--------------------- .nv.info._Z10member_accv  --------------------------
	.section	.nv.info._Z10member_accv,"",@"SHT_CUDA_INFO"
	.sectionflags	@""
	.align	4


	//----- nvinfo : EIATTR_CUDA_API_VERSION
	.align		4
        /*0000*/ 	.byte	0x04, 0x37
        /*0002*/ 	.short	(.L_60 - .L_59)
.L_59:
        /*0004*/ 	.word	0x00000082


	//----- nvinfo : EIATTR_SPARSE_MMA_MASK
	.align		4
.L_60:
        /*0008*/ 	.byte	0x03, 0x50
        /*000a*/ 	.short	0x0000


	//----- nvinfo : EIATTR_MAXREG_COUNT
	.align		4
        /*000c*/ 	.byte	0x03, 0x1b
        /*000e*/ 	.short	0x00ff


	//----- nvinfo : EIATTR_MERCURY_ISA_VERSION
	.align		4
        /*0010*/ 	.byte	0x03, 0x5f
        /*0012*/ 	.short	0x0101


	//----- nvinfo : EIATTR_VRC_CTA_INIT_COUNT
	.align		4
        /*0014*/ 	.byte	0x02, 0x4a
	.zero		1
	.zero		1


	//----- nvinfo : EIATTR_EXIT_INSTR_OFFSETS
	.align		4
        /*0018*/ 	.byte	0x04, 0x1c
        /*001a*/ 	.short	(.L_62 - .L_61)


	//   ....[0]....
.L_61:
        /*001c*/ 	.word	0x00000010


	//----- nvinfo : EIATTR_SW_WAR
	.align		4
.L_62:
        /*0020*/ 	.byte	0x04, 0x36
        /*0022*/ 	.short	(.L_64 - .L_63)
.L_63:
        /*0024*/ 	.word	0x00000008
.L_64:


//--------------------- .nv.callgraph             --------------------------
	.section	.nv.callgraph,"",@"SHT_CUDA_CALLGRAPH"
	.align	4
	.sectionentsize	8
	.align		4
        /*0000*/ 	.word	0x00000000
	.align		4
        /*0004*/ 	.word	0xffffffff
	.align		4
        /*0008*/ 	.word	0x00000000
	.align		4
        /*000c*/ 	.word	0xfffffffe
	.align		4
        /*0010*/ 	.word	0x00000000
	.align		4
        /*0014*/ 	.word	0xfffffffd
	.align		4
        /*0018*/ 	.word	0x00000000
	.align		4
        /*001c*/ 	.word	0xfffffffc


//--------------------- .nv.constant3             --------------------------
	.section	.nv.constant3,"a",@progbits
	.align	16
.nv.constant3:
	.type		t1,@object
	.size		t1,(.L_0 - t1)
t1:
	.zero		1
.L_0:
	.zero		3
	.type		const_angle,@object
	.size		const_angle,(const_float - const_angle)
const_angle:
	.zero		1440
	.type		const_float,@object
	.size		const_float,(.L_2 - const_float)
const_float:
	.zero		2048
.L_2:
	.zero		12
	.type		vec_d,@object
	.size		vec_d,(const_ptr - vec_d)
vec_d:
	.zero		16
	.type		const_ptr,@object
	.size		const_ptr,(const_init - const_ptr)
const_ptr:
	.zero		8
	.type		const_init,@object
	.size		const_init,(const_init_2d - const_init)
const_init:
        /*0dc8*/ 	.byte	0x01, 0x00, 0x00, 0x00, 0x02, 0x00, 0x00, 0x00, 0x03, 0x00, 0x00, 0x00, 0x07, 0x00, 0x00, 0x00
        /*0dd8*/ 	.byte	0x08, 0x00, 0x00, 0x00
	.type		const_init_2d,@object
	.size		const_init_2d,(const_one - const_init_2d)
const_init_2d:
        /*0ddc*/ 	.byte	0x01, 0x00, 0x00, 0x00, 0x02, 0x00, 0x00, 0x00, 0x03, 0x00, 0x00, 0x00, 0x07, 0x00, 0x00, 0x00
        /*0dec*/ 	.byte	0x08, 0x00, 0x00, 0x00, 0x02, 0x00, 0x00, 0x00, 0x04, 0x00, 0x00, 0x00, 0x05, 0x00, 0x00, 0x00
        /*0dfc*/ 	.byte	0x08, 0x00, 0x00, 0x00, 0x02, 0x00, 0x00, 0x00, 0x04, 0x00, 0x00, 0x00, 0x07, 0x00, 0x00, 0x00
        /*0e0c*/ 	.byte	0x08, 0x00, 0x00, 0x00, 0x00, 0x00, 0x00, 0x00, 0x00, 0x00, 0x00, 0x00, 0x01, 0x00, 0x00, 0x00
        /*0e1c*/ 	.byte	0x03, 0x00, 0x00, 0x00, 0x00, 0x00, 0x00, 0x00, 0x00, 0x00, 0x00, 0x00, 0x00, 0x00, 0x00, 0x00
        /*0e2c*/ 	.byte	0x04, 0x00, 0x00, 0x00, 0x00, 0x00, 0x00, 0x00, 0x38, 0x00, 0x00, 0x00, 0x00, 0x00, 0x00, 0x00
        /*0e3c*/ 	.byte	0x00, 0x00, 0x00, 0x00
	.type		const_one,@object
	.size		const_one,(aaa - const_one)
const_one:
	.zero		4
	.type		aaa,@object
	.size		aaa,(.L_8 - aaa)
aaa:
	.zero		40
.L_8:


//--------------------- .text._Z7kernel1v         --------------------------
	.section	.text._Z7kernel1v,"ax",@progbits
	.align	128
        .global         _Z7kernel1v
        .type           _Z7kernel1v,@function
        .size           _Z7kernel1v,(.L_x_4 - _Z7kernel1v)
        .other          _Z7kernel1v,@"STO_CUDA_ENTRY STV_DEFAULT"
_Z7kernel1v:
.text._Z7kernel1v:
[----:B------:R-:W-:Y:S01]  /*0000*/  LDC R1, c[0x0][0x37c] ;  /* 0x0000df00ff017b82 */ /* 0x000fe20000000800 */
[----:B------:R-:W-:Y:S05]  /*0010*/  EXIT ;  /* 0x000000000000794d */ /* 0x000fea0003800000 */
.L_x_0:
[----:B------:R-:W-:-:S00]  /*0020*/  BRA `(.L_x_0) ;  /* 0xfffffffc00fc7947 */ /* 0x000fc0000383ffff */
[----:B------:R-:W-:-:S00]  /*0030*/  NOP ;  /* 0x0000000000007918 */ /* 0x000fc00000000000 */
        /* <DEDUP_REMOVED lines=12> */
.L_x_4:


//--------------------- .text._Z17simple_kernel_onePf --------------------------
	.section	.text._Z17simple_kernel_onePf,"ax",@progbits
	.align	128
        .global         _Z17simple_kernel_onePf
        .type           _Z17simple_kernel_onePf,@function
        .size           _Z17simple_kernel_onePf,(.L_x_5 - _Z17simple_kernel_onePf)
        .other          _Z17simple_kernel_onePf,@"STO_CUDA_ENTRY STV_DEFAULT"
_Z17simple_kernel_onePf:
.text._Z17simple_kernel_onePf:
[----:B------:R-:W-:Y:S01]  /*0000*/  LDC R1, c[0x0][0x37c] ;  /* 0x0000df00ff017b82 */ /* 0x000fe20000000800 */
[----:B------:R-:W0:Y:S07]  /*0010*/  S2R R0, SR_TID.X ;  /* 0x0000000000007919 */ /* 0x000e2e0000002100 */
[----:B------:R-:W0:Y:S08]  /*0020*/  S2UR UR4, SR_CTAID.X ;  /* 0x00000000000479c3 */ /* 0x000e300000002500 */
[----:B------:R-:W0:Y:S02]  /*0030*/  LDC R5, c[0x0][0x360] ;  /* 0x0000d800ff057b82 */ /* 0x000e240000000800 */
[----:B0-----:R-:W-:-:S05]  /*0040*/  IMAD R5, R5, UR4, R0 ;  /* 0x0000000405057c24 */ /* 0x001fca000f8e0200 */
[----:B------:R-:W-:-:S13]  /*0050*/  ISETP.GT.AND P0, PT, R5, 0x20, PT ;  /* 0x000000200500780c */ /* 0x000fda0003f04270 */
[----:B------:R-:W-:Y:S05]  /*0060*/  @P0 EXIT ;  /* 0x000000000000094d */ /* 0x000fea0003800000 */
[----:B------:R-:W-:Y:S01]  /*0070*/  HFMA2 R0, -RZ, RZ, 0, 8.60691070556640625e-05 ;  /* 0x000005a4ff007431 */ /* 0x000fe200000001ff */
[----:B------:R-:W0:Y:S01]  /*0080*/  LDC.64 R2, c[0x0][0x380] ;  /* 0x0000e000ff027b82 */ /* 0x000e220000000a00 */
[----:B------:R-:W1:Y:S01]  /*0090*/  LDCU UR6, c[0x3][0xe40] ;  /* 0x00c1c800ff0677ac */ /* 0x000e620008000800 */
[----:B------:R-:W2:Y:S02]  /*00a0*/  LDCU.64 UR4, c[0x0][0x358] ;  /* 0x00006b00ff0477ac */ /* 0x000ea40008000a00 */
[----:B------:R-:W-:-:S05]  /*00b0*/  IMAD R0, R5, 0x80, R0 ;  /* 0x0000008005007824 */ /* 0x000fca00078e0200 */
[----:B------:R-:W-:-:S06]  /*00c0*/  LEA R0, R5, R0, 0x2 ;  /* 0x0000000005007211 */ /* 0x000fcc00078e10ff */
[----:B------:R-:W1:Y:S01]  /*00d0*/  LDC R0, c[0x3][R0] ;  /* 0x00c0000000007b82 */ /* 0x000e620000000800 */
[----:B0-----:R-:W-:-:S04]  /*00e0*/  IMAD.WIDE R2, R5, 0x4, R2 ;  /* 0x0000000405027825 */ /* 0x001fc800078e0202 */
[----:B-1----:R-:W-:-:S05]  /*00f0*/  FADD R5, R0, UR6 ;  /* 0x0000000600057e21 */ /* 0x002fca0008000000 */
[----:B--2---:R-:W-:Y:S01]  /*0100*/  STG.E desc[UR4][R2.64], R5 ;  /* 0x0000000502007986 */ /* 0x004fe2000c101904 */
[----:B------:R-:W-:Y:S05]  /*0110*/  EXIT ;  /* 0x000000000000794d */ /* 0x000fea0003800000 */
.L_x_1:
        /* <DEDUP_REMOVED lines=14> */
.L_x_5:


//--------------------- .text._Z13simple_kernelPf --------------------------
	.section	.text._Z13simple_kernelPf,"ax",@progbits
	.align	128
        .global         _Z13simple_kernelPf
        .type           _Z13simple_kernelPf,@function
        .size           _Z13simple_kernelPf,(.L_x_6 - _Z13simple_kernelPf)
        .other          _Z13simple_kernelPf,@"STO_CUDA_ENTRY STV_DEFAULT"
_Z13simple_kernelPf:
.text._Z13simple_kernelPf:
[----:B------:R-:W-:Y:S01]  /*0000*/  LDC R1, c[0x0][0x37c] ;  /* 0x0000df00ff017b82 */ /* 0x000fe20000000800 */
[----:B------:R-:W0:Y:S07]  /*0010*/  S2R R0, SR_TID.X ;  /* 0x0000000000007919 */ /* 0x000e2e0000002100 */
[----:B------:R-:W0:Y:S08]  /*0020*/  S2UR UR4, SR_CTAID.X ;  /* 0x00000000000479c3 */ /* 0x000e300000002500 */
[----:B------:R-:W0:Y:S08]  /*0030*/  LDC R7, c[0x0][0x360] ;  /* 0x0000d800ff077b82 */ /* 0x000e300000000800 */
[----:B------:R-:W1:Y:S08]  /*0040*/  LDC.64 R2, c[0x3][0xdc0] ;  /* 0x00c37000ff027b82 */ /* 0x000e700000000a00 */
[----:B------:R-:W2:Y:S01]  /*0050*/  LDC.64 R4, c[0x0][0x380] ;  /* 0x0000e000ff047b82 */ /* 0x000ea20000000a00 */
[----:B0-----:R-:W-:Y:S01]  /*0060*/  IMAD R7, R7, UR4, R0 ;  /* 0x0000000407077c24 */ /* 0x001fe2000f8e0200 */
[----:B------:R-:W0:Y:S04]  /*0070*/  LDCU.64 UR4, c[0x0][0x358] ;  /* 0x00006b00ff0477ac */ /* 0x000e280008000a00 */
[----:B------:R-:W-:-:S02]  /*0080*/  ISETP.GE.AND P0, PT, R7, 0x168, PT ;  /* 0x000001680700780c */ /* 0x000fc40003f06270 */
[C---:B------:R-:W-:Y:S01]  /*0090*/  SHF.L.U32 R0, R7.reuse, 0x2, RZ ;  /* 0x0000000207007819 */ /* 0x040fe200000006ff */
[----:B-1----:R-:W-:-:S04]  /*00a0*/  IMAD.WIDE R2, R7, 0x4, R2 ;  /* 0x0000000407027825 */ /* 0x002fc800078e0202 */
[----:B--2---:R-:W-:-:S06]  /*00b0*/  IMAD.WIDE R4, R7, 0x4, R4 ;  /* 0x0000000407047825 */ /* 0x004fcc00078e0204 */
[----:B------:R-:W1:Y:S01]  /*00c0*/  @P0 LDC R9, c[0x3][R0+0x4] ;  /* 0x00c0010000090b82 */ /* 0x000e620000000800 */
[----:B------:R-:W-:Y:S01]  /*00d0*/  @!P0 MOV R6, 0x4 ;  /* 0x0000000400068802 */ /* 0x000fe20000000f00 */
[----:B0-----:R-:W-:Y:S03]  /*00e0*/  STG.E desc[UR4][R2.64], R7 ;  /* 0x0000000702007986 */ /* 0x001fe6000c101904 */
[----:B------:R-:W-:-:S04]  /*00f0*/  @!P0 LEA R6, R7, R6, 0x2 ;  /* 0x0000000607068211 */ /* 0x000fc800078e10ff */
[----:B------:R-:W1:Y:S02]  /*0100*/  @!P0 LDC R9, c[0x3][R6] ;  /* 0x00c0000006098b82 */ /* 0x000e640000000800 */
[----:B-1----:R-:W-:Y:S01]  /*0110*/  STG.E desc[UR4][R4.64], R9 ;  /* 0x0000000904007986 */ /* 0x002fe2000c101904 */
[----:B------:R-:W-:Y:S05]  /*0120*/  EXIT ;  /* 0x000000000000794d */ /* 0x000fea0003800000 */
.L_x_2:
        /* <DEDUP_REMOVED lines=13> */
.L_x_6:


//--------------------- .text._Z10member_accv     --------------------------
	.section	.text._Z10member_accv,"ax",@progbits
	.align	128
        .global         _Z10member_accv
        .type           _Z10member_accv,@function
        .size           _Z10member_accv,(.L_x_7 - _Z10member_accv)
        .other          _Z10member_accv,@"STO_CUDA_ENTRY STV_DEFAULT"
_Z10member_accv:
.text._Z10member_accv:
[----:B------:R-:W-:Y:S01]  /*0000*/  LDC R1, c[0x0][0x37c] ;  /* 0x0000df00ff017b82 */ /* 0x000fe20000000800 */
[----:B------:R-:W-:Y:S05]  /*0010*/  EXIT ;  /* 0x000000000000794d */ /* 0x000fea0003800000 */
.L_x_3:
        /* <DEDUP_REMOVED lines=14> */
.L_x_7:


//--------------------- .nv.shared.reserved.0     --------------------------
	.section	.nv.shared.reserved.0,"aw",@nobits
	.weak		__nv_reservedSMEM_offset_0_alias
	.size		__nv_reservedSMEM_offset_0_alias, 0, 64
	.other		__nv_reservedSMEM_offset_0_alias,@"STO_CUDA_RESERVED_SHARED STV_DEFAULT"
__nv_reservedSMEM_offset_0_alias:
	.zero		0
	.zero		64


//--------------------- .nv.constant0._Z7kernel1v --------------------------
	.section	.nv.constant0._Z7kernel1v,"a",@progbits
	.sectionflags	@""
	.align	4
.nv.constant0._Z7kernel1v:
	.zero		896


//--------------------- .nv.constant0._Z17simple_kernel_onePf --------------------------
	.section	.nv.constant0._Z17simple_kernel_onePf,"a",@progbits
	.sectionflags	@""
	.align	4
.nv.constant0._Z17simple_kernel_onePf:
	.zero		904


//--------------------- .nv.constant0._Z13simple_kernelPf --------------------------
	.section	.nv.constant0._Z13simple_kernelPf,"a",@progbits
	.sectionflags	@""
	.align	4
.nv.constant0._Z13simple_kernelPf:
	.zero		904


//--------------------- .nv.constant0._Z10member_accv --------------------------
	.section	.nv.constant0._Z10member_accv,"a",@progbits
	.sectionflags	@""
	.align	4
.nv.constant0._Z10member_accv:
	.zero		896


//--------------------- SYMBOLS --------------------------

	.type		.nv.reservedSmem.offset0,@object
	.size		.nv.reservedSmem.offset0,0x4
